//
// Generated by NVIDIA NVVM Compiler
//
// Compiler Build ID: CL-36424714
// Cuda compilation tools, release 13.0, V13.0.88
// Based on NVVM 20.0.0
//

.version 9.0
.target sm_100
.address_size 64

	// .globl	_Z17leaky_relu_kernelPKfPfi

.visible .entry _Z17leaky_relu_kernelPKfPfi(
	.param .u64 .ptr .align 1 _Z17leaky_relu_kernelPKfPfi_param_0,
	.param .u64 .ptr .align 1 _Z17leaky_relu_kernelPKfPfi_param_1,
	.param .u32 _Z17leaky_relu_kernelPKfPfi_param_2
)
{
	.reg .pred 	%p<3>;
	.reg .b32 	%r<6>;
	.reg .b32 	%f<4>;
	.reg .b64 	%rd<8>;
	.reg .b64 	%fd<3>;

	ld.param.u64 	%rd1, [_Z17leaky_relu_kernelPKfPfi_param_0];
	ld.param.u64 	%rd2, [_Z17leaky_relu_kernelPKfPfi_param_1];
	ld.param.u32 	%r2, [_Z17leaky_relu_kernelPKfPfi_param_2];
	mov.u32 	%r3, %ntid.x;
	mov.u32 	%r4, %ctaid.x;
	mov.u32 	%r5, %tid.x;
	mad.lo.s32 	%r1, %r3, %r4, %r5;
	setp.ge.s32 	%p1, %r1, %r2;
	@%p1 bra 	$L__BB0_2;
	cvta.to.global.u64 	%rd3, %rd2;
	cvta.to.global.u64 	%rd4, %rd1;
	mul.wide.s32 	%rd5, %r1, 4;
	add.s64 	%rd6, %rd4, %rd5;
	ld.global.nc.f32 	%f1, [%rd6];
	setp.gtu.f32 	%p2, %f1, 0f00000000;
	cvt.f64.f32 	%fd1, %f1;
	mul.f64 	%fd2, %fd1, 0d3F847AE147AE147B;
	cvt.rn.f32.f64 	%f2, %fd2;
	selp.f32 	%f3, %f1, %f2, %p2;
	add.s64 	%rd7, %rd3, %rd5;
	st.global.f32 	[%rd7], %f3;
$L__BB0_2:
	ret;

}


// ===== COMPILED SASS (sm_100) =====

	.target	sm_100

	.elftype	@"ET_EXEC"


//--------------------- .note.nv.tkinfo           --------------------------
	.section	.note.nv.tkinfo,"",@"SHT_NOTE"
	.sectionflags	@"SHF_NOTE_NV_TKINFO"
	.tkinfo
        /*0018*/ 	.word	0x00000002
        /*0030*/ 	.string	""
        /*0030*/ 	.string	"ptxas"
        /*0030*/ 	.string	"Cuda compilation tools, release 13.0, V13.0.88"
        /*0030*/ 	.string	"Build cuda_13.0.r13.0/compiler.36424714_0"
        /*0030*/ 	.string	"-arch sm_100 -m 64 "



//--------------------- .note.nv.cuinfo           --------------------------
	.section	.note.nv.cuinfo,"",@"SHT_NOTE"
	.sectionflags	@"SHF_NOTE_NV_CUINFO"
        /*0018*/ 	.short	0x0002
        /*001a*/ 	.short	0x0064
        /*001c*/ 	.short	0x0082
	.zero		2


//--------------------- .nv.info                  --------------------------
	.section	.nv.info,"",@"SHT_CUDA_INFO"
	.align	4


	//----- nvinfo : EIATTR_REGCOUNT
	.align		4
        /*0000*/ 	.byte	0x04, 0x2f
        /*0002*/ 	.short	(.L_1 - .L_0)
	.align		4
.L_0:
        /*0004*/ 	.word	index@(_Z17leaky_relu_kernelPKfPfi)
        /*0008*/ 	.word	0x0000000e


	//----- nvinfo : EIATTR_FRAME_SIZE
	.align		4
.L_1:
        /*000c*/ 	.byte	0x04, 0x11
        /*000e*/ 	.short	(.L_3 - .L_2)
	.align		4
.L_2:
        /*0010*/ 	.word	index@(_Z17leaky_relu_kernelPKfPfi)
        /*0014*/ 	.word	0x00000000


	//----- nvinfo : EIATTR_MIN_STACK_SIZE
	.align		4
.L_3:
        /*0018*/ 	.byte	0x04, 0x12
        /*001a*/ 	.short	(.L_5 - .L_4)
	.align		4
.L_4:
        /*001c*/ 	.word	index@(_Z17leaky_relu_kernelPKfPfi)
        /*0020*/ 	.word	0x00000000
.L_5:


//--------------------- .nv.compat                --------------------------
	.section	.nv.compat,"",@"SHT_CUDA_COMPAT_INFO"
	.align	4
        /*0000*/ 	.byte	0x02, 0x09, 0x00, 0x00, 0x02, 0x02, 0x01, 0x00, 0x02, 0x05, 0x05, 0x00, 0x03, 0x07, 0x01, 0x01
        /*0010*/ 	.byte	0x02, 0x03, 0x00, 0x00, 0x02, 0x06, 0x01, 0x00, 0x04, 0x0b, 0x08, 0x00, 0x01, 0x00, 0x00, 0x00
        /*0020*/ 	.byte	0x00, 0x00, 0x00, 0x00


//--------------------- .nv.info._Z17leaky_relu_kernelPKfPfi --------------------------
	.section	.nv.info._Z17leaky_relu_kernelPKfPfi,"",@"SHT_CUDA_INFO"
	.sectionflags	@""
	.align	4


	//----- nvinfo : EIATTR_CUDA_API_VERSION
	.align		4
        /*0000*/ 	.byte	0x04, 0x37
        /*0002*/ 	.short	(.L_7 - .L_6)
.L_6:
        /*0004*/ 	.word	0x00000082


	//----- nvinfo : EIATTR_KPARAM_INFO
	.align		4
.L_7:
        /*0008*/ 	.byte	0x04, 0x17
        /*000a*/ 	.short	(.L_9 - .L_8)
.L_8:
        /*000c*/ 	.word	0x00000000
        /*0010*/ 	.short	0x0002
        /*0012*/ 	.short	0x0010
        /*0014*/ 	.byte	0x00, 0xf0, 0x11, 0x00


	//----- nvinfo : EIATTR_KPARAM_INFO
	.align		4
.L_9:
        /*0018*/ 	.byte	0x04, 0x17
        /*001a*/ 	.short	(.L_11 - .L_10)
.L_10:
        /*001c*/ 	.word	0x00000000
        /*0020*/ 	.short	0x0001
        /*0022*/ 	.short	0x0008
        /*0024*/ 	.byte	0x00, 0xf5, 0x21, 0x00


	//----- nvinfo : EIATTR_KPARAM_INFO
	.align		4
.L_11:
        /*0028*/ 	.byte	0x04, 0x17
        /*002a*/ 	.short	(.L_13 - .L_12)
.L_12:
        /*002c*/ 	.word	0x00000000
        /*0030*/ 	.short	0x0000
        /*0032*/ 	.short	0x0000
        /*0034*/ 	.byte	0x00, 0xf5, 0x21, 0x00


	//----- nvinfo : EIATTR_SPARSE_MMA_MASK
	.align		4
.L_13:
        /*0038*/ 	.byte	0x03, 0x50
        /*003a*/ 	.short	0x0000


	//----- nvinfo : EIATTR_MAXREG_COUNT
	.align		4
        /*003c*/ 	.byte	0x03, 0x1b
        /*003e*/ 	.short	0x00ff


	//----- nvinfo : EIATTR_MERCURY_ISA_VERSION
	.align		4
        /*0040*/ 	.byte	0x03, 0x5f
        /*0042*/ 	.short	0x0101


	//----- nvinfo : EIATTR_VRC_CTA_INIT_COUNT
	.align		4
        /*0044*/ 	.byte	0x02, 0x4a
	.zero		1
	.zero		1


	//----- nvinfo : EIATTR_EXIT_INSTR_OFFSETS
	.align		4
        /*0048*/ 	.byte	0x04, 0x1c
        /*004a*/ 	.short	(.L_15 - .L_14)


	//   ....[0]....
.L_14:
        /*004c*/ 	.word	0x00000070


	//   ....[1]....
        /*0050*/ 	.word	0x00000150


	//----- nvinfo : EIATTR_CBANK_PARAM_SIZE
	.align		4
.L_15:
        /*0054*/ 	.byte	0x03, 0x19
        /*0056*/ 	.short	0x0014


	//----- nvinfo : EIATTR_PARAM_CBANK
	.align		4
        /*0058*/ 	.byte	0x04, 0x0a
        /*005a*/ 	.short	(.L_17 - .L_16)
	.align		4
.L_16:
        /*005c*/ 	.word	index@(.nv.constant0._Z17leaky_relu_kernelPKfPfi)
        /*0060*/ 	.short	0x0380
        /*0062*/ 	.short	0x0014


	//----- nvinfo : EIATTR_SW_WAR
	.align		4
.L_17:
        /*0064*/ 	.byte	0x04, 0x36
        /*0066*/ 	.short	(.L_19 - .L_18)
.L_18:
        /*0068*/ 	.word	0x00000008
.L_19:


//--------------------- .nv.callgraph             --------------------------
	.section	.nv.callgraph,"",@"SHT_CUDA_CALLGRAPH"
	.align	4
	.sectionentsize	8
	.align		4
        /*0000*/ 	.word	0x00000000
	.align		4
        /*0004*/ 	.word	0xffffffff
	.align		4
        /*0008*/ 	.word	0x00000000
	.align		4
        /*000c*/ 	.word	0xfffffffe
	.align		4
        /*0010*/ 	.word	0x00000000
	.align		4
        /*0014*/ 	.word	0xfffffffd
	.align		4
        /*0018*/ 	.word	0x00000000
	.align		4
        /*001c*/ 	.word	0xfffffffc


//--------------------- .text._Z17leaky_relu_kernelPKfPfi --------------------------
	.section	.text._Z17leaky_relu_kernelPKfPfi,"ax",@progbits
	.align	128
        .global         _Z17leaky_relu_kernelPKfPfi
        .type           _Z17leaky_relu_kernelPKfPfi,@function
        .size           _Z17leaky_relu_kernelPKfPfi,(.L_x_1 - _Z17leaky_relu_kernelPKfPfi)
        .other          _Z17leaky_relu_kernelPKfPfi,@"STO_CUDA_ENTRY STV_DEFAULT"
_Z17leaky_relu_kernelPKfPfi:
.text._Z17leaky_relu_kernelPKfPfi:
[----:B------:R-:W-:Y:S01]  /*0000*/  LDC R1, c[0x0][0x37c] ;  /* 0x0000df00ff017b82 */ /* 0x000fe20000000800 */
[----:B------:R-:W0:Y:S01]  /*0010*/  S2R R9, SR_CTAID.X ;  /* 0x0000000000097919 */ /* 0x000e220000002500 */
[----:B------:R-:W0:Y:S01]  /*0020*/  LDCU UR4, c[0x0][0x360] ;  /* 0x00006c00ff0477ac */ /* 0x000e220008000800 */
[----:B------:R-:W0:Y:S01]  /*0030*/  S2R R0, SR_TID.X ;  /* 0x0000000000007919 */ /* 0x000e220000002100 */
[----:B------:R-:W1:Y:S01]  /*0040*/  LDCU UR5, c[0x0][0x390] ;  /* 0x00007200ff0577ac */ /* 0x000e620008000800 */
[----:B0-----:R-:W-:-:S05]  /*0050*/  IMAD R9, R9, UR4, R0 ;  /* 0x0000000409097c24 */ /* 0x001fca000f8e0200 */
[----:B-1----:R-:W-:-:S13]  /*0060*/  ISETP.GE.AND P0, PT, R9, UR5, PT ;  /* 0x0000000509007c0c */ /* 0x002fda000bf06270 */
[----:B------:R-:W-:Y:S05]  /*0070*/  @P0 EXIT ;  /* 0x000000000000094d */ /* 0x000fea0003800000 */
[----:B------:R-:W0:Y:S01]  /*0080*/  LDC.64 R2, c[0x0][0x380] ;  /* 0x0000e000ff027b82 */ /* 0x000e220000000a00 */
[----:B------:R-:W1:Y:S07]  /*0090*/  LDCU.64 UR4, c[0x0][0x358] ;  /* 0x00006b00ff0477ac */ /* 0x000e6e0008000a00 */
[----:B------:R-:W2:Y:S01]  /*00a0*/  LDC.64 R6, c[0x0][0x388] ;  /* 0x0000e200ff067b82 */ /* 0x000ea20000000a00 */
[----:B0-----:R-:W-:-:S05]  /*00b0*/  IMAD.WIDE R2, R9, 0x4, R2 ;  /* 0x0000000409027825 */ /* 0x001fca00078e0202 */
[----:B-1----:R-:W3:Y:S01]  /*00c0*/  LDG.E.CONSTANT R11, desc[UR4][R2.64] ;  /* 0x00000004020b7981 */ /* 0x002ee2000c1e9900 */
[----:B------:R-:W-:Y:S01]  /*00d0*/  UMOV UR6, 0x47ae147b ;  /* 0x47ae147b00067882 */ /* 0x000fe20000000000 */
[----:B------:R-:W-:Y:S01]  /*00e0*/  UMOV UR7, 0x3f847ae1 ;  /* 0x3f847ae100077882 */ /* 0x000fe20000000000 */
[----:B--2---:R-:W-:Y:S01]  /*00f0*/  IMAD.WIDE R6, R9, 0x4, R6 ;  /* 0x0000000409067825 */ /* 0x004fe200078e0206 */
[----:B---3--:R-:W0:Y:S01]  /*0100*/  F2F.F64.F32 R4, R11 ;  /* 0x0000000b00047310 */ /* 0x008e220000201800 */
[----:B------:R-:W-:Y:S01]  /*0110*/  FSETP.GTU.AND P0, PT, R11, RZ, PT ;  /* 0x000000ff0b00720b */ /* 0x000fe20003f0c000 */
[----:B0-----:R-:W-:-:S12]  /*0120*/  DMUL R4, R4, UR6 ;  /* 0x0000000604047c28 */ /* 0x001fd80008000000 */
[----:B------:R-:W0:Y:S02]  /*0130*/  @!P0 F2F.F32.F64 R11, R4 ;  /* 0x00000004000b8310 */ /* 0x000e240000301000 */
[----:B0-----:R-:W-:Y:S01]  /*0140*/  STG.E desc[UR4][R6.64], R11 ;  /* 0x0000000b06007986 */ /* 0x001fe2000c101904 */
[----:B------:R-:W-:Y:S05]  /*0150*/  EXIT ;  /* 0x000000000000794d */ /* 0x000fea0003800000 */
.L_x_0:
[----:B------:R-:W-:-:S00]  /*0160*/  BRA `(.L_x_0) ;  /* 0xfffffffc00fc7947 */ /* 0x000fc0000383ffff */
[----:B------:R-:W-:-:S00]  /*0170*/  NOP ;  /* 0x0000000000007918 */ /* 0x000fc00000000000 */
        /* <DEDUP_REMOVED lines=8> */
.L_x_1:


//--------------------- .nv.shared.reserved.0     --------------------------
	.section	.nv.shared.reserved.0,"aw",@nobits
	.weak		__nv_reservedSMEM_offset_0_alias
	.size		__nv_reservedSMEM_offset_0_alias, 0, 64
	.other		__nv_reservedSMEM_offset_0_alias,@"STO_CUDA_RESERVED_SHARED STV_DEFAULT"
__nv_reservedSMEM_offset_0_alias:
	.zero		0
	.zero		64


//--------------------- .nv.constant0._Z17leaky_relu_kernelPKfPfi --------------------------
	.section	.nv.constant0._Z17leaky_relu_kernelPKfPfi,"a",@progbits
	.sectionflags	@""
	.align	4
.nv.constant0._Z17leaky_relu_kernelPKfPfi:
	.zero		916


//--------------------- SYMBOLS --------------------------

	.type		.nv.reservedSmem.offset0,@object
	.size		.nv.reservedSmem.offset0,0x4
